//
// Generated by NVIDIA NVVM Compiler
//
// Compiler Build ID: CL-36424714
// Cuda compilation tools, release 13.0, V13.0.88
// Based on NVVM 20.0.0
//

.version 9.0
.target sm_100
.address_size 64

	// .globl	_Z10testKernelPi

.visible .entry _Z10testKernelPi(
	.param .u64 .ptr .align 1 _Z10testKernelPi_param_0
)
{
	.reg .b32 	%r<5>;
	.reg .b64 	%rd<5>;

	ld.param.u64 	%rd1, [_Z10testKernelPi_param_0];
	cvta.to.global.u64 	%rd2, %rd1;
	mov.u32 	%r1, %tid.x;
	mov.u32 	%r2, %ctaid.x;
	mov.u32 	%r3, %ntid.x;
	mad.lo.s32 	%r4, %r2, %r3, %r1;
	mul.wide.s32 	%rd3, %r4, 4;
	add.s64 	%rd4, %rd2, %rd3;
	st.global.u32 	[%rd4], %r4;
	ret;

}


// ===== COMPILED SASS (sm_100) =====

	.target	sm_100

	.elftype	@"ET_EXEC"


//--------------------- .note.nv.tkinfo           --------------------------
	.section	.note.nv.tkinfo,"",@"SHT_NOTE"
	.sectionflags	@"SHF_NOTE_NV_TKINFO"
	.tkinfo
        /*0018*/ 	.word	0x00000002
        /*0030*/ 	.string	""
        /*0030*/ 	.string	"ptxas"
        /*0030*/ 	.string	"Cuda compilation tools, release 13.0, V13.0.88"
        /*0030*/ 	.string	"Build cuda_13.0.r13.0/compiler.36424714_0"
        /*0030*/ 	.string	"-arch sm_100 -m 64 "



//--------------------- .note.nv.cuinfo           --------------------------
	.section	.note.nv.cuinfo,"",@"SHT_NOTE"
	.sectionflags	@"SHF_NOTE_NV_CUINFO"
        /*0018*/ 	.short	0x0002
        /*001a*/ 	.short	0x0064
        /*001c*/ 	.short	0x0082
	.zero		2


//--------------------- .nv.info                  --------------------------
	.section	.nv.info,"",@"SHT_CUDA_INFO"
	.align	4


	//----- nvinfo : EIATTR_REGCOUNT
	.align		4
        /*0000*/ 	.byte	0x04, 0x2f
        /*0002*/ 	.short	(.L_1 - .L_0)
	.align		4
.L_0:
        /*0004*/ 	.word	index@(_Z10testKernelPi)
        /*0008*/ 	.word	0x00000008


	//----- nvinfo : EIATTR_FRAME_SIZE
	.align		4
.L_1:
        /*000c*/ 	.byte	0x04, 0x11
        /*000e*/ 	.short	(.L_3 - .L_2)
	.align		4
.L_2:
        /*0010*/ 	.word	index@(_Z10testKernelPi)
        /*0014*/ 	.word	0x00000000


	//----- nvinfo : EIATTR_MIN_STACK_SIZE
	.align		4
.L_3:
        /*0018*/ 	.byte	0x04, 0x12
        /*001a*/ 	.short	(.L_5 - .L_4)
	.align		4
.L_4:
        /*001c*/ 	.word	index@(_Z10testKernelPi)
        /*0020*/ 	.word	0x00000000
.L_5:


//--------------------- .nv.compat                --------------------------
	.section	.nv.compat,"",@"SHT_CUDA_COMPAT_INFO"
	.align	4
        /*0000*/ 	.byte	0x02, 0x09, 0x00, 0x00, 0x02, 0x02, 0x01, 0x00, 0x02, 0x05, 0x05, 0x00, 0x03, 0x07, 0x01, 0x01
        /*0010*/ 	.byte	0x02, 0x03, 0x00, 0x00, 0x02, 0x06, 0x01, 0x00, 0x04, 0x0b, 0x08, 0x00, 0x09, 0x00, 0x00, 0x00
        /*0020*/ 	.byte	0x00, 0x00, 0x00, 0x00


//--------------------- .nv.info._Z10testKernelPi --------------------------
	.section	.nv.info._Z10testKernelPi,"",@"SHT_CUDA_INFO"
	.sectionflags	@""
	.align	4


	//----- nvinfo : EIATTR_CUDA_API_VERSION
	.align		4
        /*0000*/ 	.byte	0x04, 0x37
        /*0002*/ 	.short	(.L_7 - .L_6)
.L_6:
        /*0004*/ 	.word	0x00000082


	//----- nvinfo : EIATTR_KPARAM_INFO
	.align		4
.L_7:
        /*0008*/ 	.byte	0x04, 0x17
        /*000a*/ 	.short	(.L_9 - .L_8)
.L_8:
        /*000c*/ 	.word	0x00000000
        /*0010*/ 	.short	0x0000
        /*0012*/ 	.short	0x0000
        /*0014*/ 	.byte	0x00, 0xf5, 0x21, 0x00


	//----- nvinfo : EIATTR_SPARSE_MMA_MASK
	.align		4
.L_9:
        /*0018*/ 	.byte	0x03, 0x50
        /*001a*/ 	.short	0x0000


	//----- nvinfo : EIATTR_MAXREG_COUNT
	.align		4
        /*001c*/ 	.byte	0x03, 0x1b
        /*001e*/ 	.short	0x00ff


	//----- nvinfo : EIATTR_MERCURY_ISA_VERSION
	.align		4
        /*0020*/ 	.byte	0x03, 0x5f
        /*0022*/ 	.short	0x0101


	//----- nvinfo : EIATTR_VRC_CTA_INIT_COUNT
	.align		4
        /*0024*/ 	.byte	0x02, 0x4a
	.zero		1
	.zero		1


	//----- nvinfo : EIATTR_EXIT_INSTR_OFFSETS
	.align		4
        /*0028*/ 	.byte	0x04, 0x1c
        /*002a*/ 	.short	(.L_11 - .L_10)


	//   ....[0]....
.L_10:
        /*002c*/ 	.word	0x00000090


	//----- nvinfo : EIATTR_CBANK_PARAM_SIZE
	.align		4
.L_11:
        /*0030*/ 	.byte	0x03, 0x19
        /*0032*/ 	.short	0x0008


	//----- nvinfo : EIATTR_PARAM_CBANK
	.align		4
        /*0034*/ 	.byte	0x04, 0x0a
        /*0036*/ 	.short	(.L_13 - .L_12)
	.align		4
.L_12:
        /*0038*/ 	.word	index@(.nv.constant0._Z10testKernelPi)
        /*003c*/ 	.short	0x0380
        /*003e*/ 	.short	0x0008


	//----- nvinfo : EIATTR_SW_WAR
	.align		4
.L_13:
        /*0040*/ 	.byte	0x04, 0x36
        /*0042*/ 	.short	(.L_15 - .L_14)
.L_14:
        /*0044*/ 	.word	0x00000008
.L_15:


//--------------------- .nv.callgraph             --------------------------
	.section	.nv.callgraph,"",@"SHT_CUDA_CALLGRAPH"
	.align	4
	.sectionentsize	8
	.align		4
        /*0000*/ 	.word	0x00000000
	.align		4
        /*0004*/ 	.word	0xffffffff
	.align		4
        /*0008*/ 	.word	0x00000000
	.align		4
        /*000c*/ 	.word	0xfffffffe
	.align		4
        /*0010*/ 	.word	0x00000000
	.align		4
        /*0014*/ 	.word	0xfffffffd
	.align		4
        /*0018*/ 	.word	0x00000000
	.align		4
        /*001c*/ 	.word	0xfffffffc


//--------------------- .text._Z10testKernelPi    --------------------------
	.section	.text._Z10testKernelPi,"ax",@progbits
	.align	128
        .global         _Z10testKernelPi
        .type           _Z10testKernelPi,@function
        .size           _Z10testKernelPi,(.L_x_1 - _Z10testKernelPi)
        .other          _Z10testKernelPi,@"STO_CUDA_ENTRY STV_DEFAULT"
_Z10testKernelPi:
.text._Z10testKernelPi:
[----:B------:R-:W-:Y:S01]  /*0000*/  LDC R1, c[0x0][0x37c] ;  /* 0x0000df00ff017b82 */ /* 0x000fe20000000800 */
[----:B------:R-:W0:Y:S07]  /*0010*/  S2R R5, SR_TID.X ;  /* 0x0000000000057919 */ /* 0x000e2e0000002100 */
[----:B------:R-:W0:Y:S01]  /*0020*/  S2UR UR6, SR_CTAID.X ;  /* 0x00000000000679c3 */ /* 0x000e220000002500 */
[----:B------:R-:W1:Y:S07]  /*0030*/  LDCU.64 UR4, c[0x0][0x358] ;  /* 0x00006b00ff0477ac */ /* 0x000e6e0008000a00 */
[----:B------:R-:W0:Y:S08]  /*0040*/  LDC R0, c[0x0][0x360] ;  /* 0x0000d800ff007b82 */ /* 0x000e300000000800 */
[----:B------:R-:W2:Y:S01]  /*0050*/  LDC.64 R2, c[0x0][0x380] ;  /* 0x0000e000ff027b82 */ /* 0x000ea20000000a00 */
[----:B0-----:R-:W-:-:S04]  /*0060*/  IMAD R5, R0, UR6, R5 ;  /* 0x0000000600057c24 */ /* 0x001fc8000f8e0205 */
[----:B--2---:R-:W-:-:S05]  /*0070*/  IMAD.WIDE R2, R5, 0x4, R2 ;  /* 0x0000000405027825 */ /* 0x004fca00078e0202 */
[----:B-1----:R-:W-:Y:S01]  /*0080*/  STG.E desc[UR4][R2.64], R5 ;  /* 0x0000000502007986 */ /* 0x002fe2000c101904 */
[----:B------:R-:W-:Y:S05]  /*0090*/  EXIT ;  /* 0x000000000000794d */ /* 0x000fea0003800000 */
.L_x_0:
[----:B------:R-:W-:-:S00]  /*00a0*/  BRA `(.L_x_0) ;  /* 0xfffffffc00fc7947 */ /* 0x000fc0000383ffff */
[----:B------:R-:W-:-:S00]  /*00b0*/  NOP ;  /* 0x0000000000007918 */ /* 0x000fc00000000000 */
        /* <DEDUP_REMOVED lines=12> */
.L_x_1:


//--------------------- .nv.shared.reserved.0     --------------------------
	.section	.nv.shared.reserved.0,"aw",@nobits
	.weak		__nv_reservedSMEM_offset_0_alias
	.size		__nv_reservedSMEM_offset_0_alias, 0, 64
	.other		__nv_reservedSMEM_offset_0_alias,@"STO_CUDA_RESERVED_SHARED STV_DEFAULT"
__nv_reservedSMEM_offset_0_alias:
	.zero		0
	.zero		64


//--------------------- .nv.constant0._Z10testKernelPi --------------------------
	.section	.nv.constant0._Z10testKernelPi,"a",@progbits
	.sectionflags	@""
	.align	4
.nv.constant0._Z10testKernelPi:
	.zero		904


//--------------------- SYMBOLS --------------------------

	.type		.nv.reservedSmem.offset0,@object
	.size		.nv.reservedSmem.offset0,0x4
